//
// Generated by NVIDIA NVVM Compiler
//
// Compiler Build ID: CL-36424714
// Cuda compilation tools, release 13.0, V13.0.88
// Based on NVVM 20.0.0
//

.version 9.0
.target sm_100
.address_size 64

	// .globl	_Z21invalidateFlow_kernelPfS_PKfS1_iif

.visible .entry _Z21invalidateFlow_kernelPfS_PKfS1_iif(
	.param .u64 .ptr .align 1 _Z21invalidateFlow_kernelPfS_PKfS1_iif_param_0,
	.param .u64 .ptr .align 1 _Z21invalidateFlow_kernelPfS_PKfS1_iif_param_1,
	.param .u64 .ptr .align 1 _Z21invalidateFlow_kernelPfS_PKfS1_iif_param_2,
	.param .u64 .ptr .align 1 _Z21invalidateFlow_kernelPfS_PKfS1_iif_param_3,
	.param .u32 _Z21invalidateFlow_kernelPfS_PKfS1_iif_param_4,
	.param .u32 _Z21invalidateFlow_kernelPfS_PKfS1_iif_param_5,
	.param .f32 _Z21invalidateFlow_kernelPfS_PKfS1_iif_param_6
)
{
	.reg .pred 	%p<5>;
	.reg .b32 	%r<14>;
	.reg .b32 	%f<12>;
	.reg .b64 	%rd<14>;

	ld.param.u64 	%rd1, [_Z21invalidateFlow_kernelPfS_PKfS1_iif_param_0];
	ld.param.u64 	%rd2, [_Z21invalidateFlow_kernelPfS_PKfS1_iif_param_1];
	ld.param.u64 	%rd3, [_Z21invalidateFlow_kernelPfS_PKfS1_iif_param_2];
	ld.param.u64 	%rd4, [_Z21invalidateFlow_kernelPfS_PKfS1_iif_param_3];
	ld.param.u32 	%r3, [_Z21invalidateFlow_kernelPfS_PKfS1_iif_param_4];
	ld.param.u32 	%r4, [_Z21invalidateFlow_kernelPfS_PKfS1_iif_param_5];
	ld.param.f32 	%f1, [_Z21invalidateFlow_kernelPfS_PKfS1_iif_param_6];
	mov.u32 	%r6, %ctaid.x;
	mov.u32 	%r7, %ntid.x;
	mov.u32 	%r8, %tid.x;
	mad.lo.s32 	%r1, %r6, %r7, %r8;
	mov.u32 	%r9, %ctaid.y;
	mov.u32 	%r10, %ntid.y;
	mov.u32 	%r11, %tid.y;
	mad.lo.s32 	%r12, %r9, %r10, %r11;
	setp.ge.s32 	%p1, %r1, %r3;
	setp.ge.s32 	%p2, %r12, %r4;
	or.pred  	%p3, %p1, %p2;
	@%p3 bra 	$L__BB0_2;
	cvta.to.global.u64 	%rd5, %rd1;
	cvta.to.global.u64 	%rd6, %rd2;
	cvta.to.global.u64 	%rd7, %rd3;
	cvta.to.global.u64 	%rd8, %rd4;
	mad.lo.s32 	%r13, %r3, %r12, %r1;
	mul.wide.s32 	%rd9, %r13, 4;
	add.s64 	%rd10, %rd5, %rd9;
	ld.global.f32 	%f2, [%rd10];
	add.s64 	%rd11, %rd6, %rd9;
	ld.global.f32 	%f3, [%rd11];
	add.s64 	%rd12, %rd7, %rd9;
	ld.global.f32 	%f4, [%rd12];
	add.s64 	%rd13, %rd8, %rd9;
	ld.global.f32 	%f5, [%rd13];
	sub.f32 	%f6, %f2, %f4;
	sub.f32 	%f7, %f3, %f5;
	mul.f32 	%f8, %f7, %f7;
	fma.rn.f32 	%f9, %f6, %f6, %f8;
	setp.gt.f32 	%p4, %f9, %f1;
	selp.f32 	%f10, 0f00000000, %f2, %p4;
	selp.f32 	%f11, 0f00000000, %f3, %p4;
	st.global.f32 	[%rd10], %f10;
	st.global.f32 	[%rd11], %f11;
$L__BB0_2:
	ret;

}


// ===== COMPILED SASS (sm_100) =====

	.target	sm_100

	.elftype	@"ET_EXEC"


//--------------------- .note.nv.tkinfo           --------------------------
	.section	.note.nv.tkinfo,"",@"SHT_NOTE"
	.sectionflags	@"SHF_NOTE_NV_TKINFO"
	.tkinfo
        /*0018*/ 	.word	0x00000002
        /*0030*/ 	.string	""
        /*0030*/ 	.string	"ptxas"
        /*0030*/ 	.string	"Cuda compilation tools, release 13.0, V13.0.88"
        /*0030*/ 	.string	"Build cuda_13.0.r13.0/compiler.36424714_0"
        /*0030*/ 	.string	"-arch sm_100 -m 64 "



//--------------------- .note.nv.cuinfo           --------------------------
	.section	.note.nv.cuinfo,"",@"SHT_NOTE"
	.sectionflags	@"SHF_NOTE_NV_CUINFO"
        /*0018*/ 	.short	0x0002
        /*001a*/ 	.short	0x0064
        /*001c*/ 	.short	0x0082
	.zero		2


//--------------------- .nv.info                  --------------------------
	.section	.nv.info,"",@"SHT_CUDA_INFO"
	.align	4


	//----- nvinfo : EIATTR_REGCOUNT
	.align		4
        /*0000*/ 	.byte	0x04, 0x2f
        /*0002*/ 	.short	(.L_1 - .L_0)
	.align		4
.L_0:
        /*0004*/ 	.word	index@(_Z21invalidateFlow_kernelPfS_PKfS1_iif)
        /*0008*/ 	.word	0x0000000f


	//----- nvinfo : EIATTR_FRAME_SIZE
	.align		4
.L_1:
        /*000c*/ 	.byte	0x04, 0x11
        /*000e*/ 	.short	(.L_3 - .L_2)
	.align		4
.L_2:
        /*0010*/ 	.word	index@(_Z21invalidateFlow_kernelPfS_PKfS1_iif)
        /*0014*/ 	.word	0x00000000


	//----- nvinfo : EIATTR_MIN_STACK_SIZE
	.align		4
.L_3:
        /*0018*/ 	.byte	0x04, 0x12
        /*001a*/ 	.short	(.L_5 - .L_4)
	.align		4
.L_4:
        /*001c*/ 	.word	index@(_Z21invalidateFlow_kernelPfS_PKfS1_iif)
        /*0020*/ 	.word	0x00000000
.L_5:


//--------------------- .nv.compat                --------------------------
	.section	.nv.compat,"",@"SHT_CUDA_COMPAT_INFO"
	.align	4
        /*0000*/ 	.byte	0x02, 0x09, 0x00, 0x00, 0x02, 0x02, 0x01, 0x00, 0x02, 0x05, 0x05, 0x00, 0x03, 0x07, 0x01, 0x01
        /*0010*/ 	.byte	0x02, 0x03, 0x00, 0x00, 0x02, 0x06, 0x01, 0x00, 0x04, 0x0b, 0x08, 0x00, 0x09, 0x00, 0x00, 0x00
        /*0020*/ 	.byte	0x00, 0x00, 0x00, 0x00


//--------------------- .nv.info._Z21invalidateFlow_kernelPfS_PKfS1_iif --------------------------
	.section	.nv.info._Z21invalidateFlow_kernelPfS_PKfS1_iif,"",@"SHT_CUDA_INFO"
	.sectionflags	@""
	.align	4


	//----- nvinfo : EIATTR_CUDA_API_VERSION
	.align		4
        /*0000*/ 	.byte	0x04, 0x37
        /*0002*/ 	.short	(.L_7 - .L_6)
.L_6:
        /*0004*/ 	.word	0x00000082


	//----- nvinfo : EIATTR_KPARAM_INFO
	.align		4
.L_7:
        /*0008*/ 	.byte	0x04, 0x17
        /*000a*/ 	.short	(.L_9 - .L_8)
.L_8:
        /*000c*/ 	.word	0x00000000
        /*0010*/ 	.short	0x0006
        /*0012*/ 	.short	0x0028
        /*0014*/ 	.byte	0x00, 0xf0, 0x11, 0x00


	//----- nvinfo : EIATTR_KPARAM_INFO
	.align		4
.L_9:
        /*0018*/ 	.byte	0x04, 0x17
        /*001a*/ 	.short	(.L_11 - .L_10)
.L_10:
        /*001c*/ 	.word	0x00000000
        /*0020*/ 	.short	0x0005
        /*0022*/ 	.short	0x0024
        /*0024*/ 	.byte	0x00, 0xf0, 0x11, 0x00


	//----- nvinfo : EIATTR_KPARAM_INFO
	.align		4
.L_11:
        /*0028*/ 	.byte	0x04, 0x17
        /*002a*/ 	.short	(.L_13 - .L_12)
.L_12:
        /*002c*/ 	.word	0x00000000
        /*0030*/ 	.short	0x0004
        /*0032*/ 	.short	0x0020
        /*0034*/ 	.byte	0x00, 0xf0, 0x11, 0x00


	//----- nvinfo : EIATTR_KPARAM_INFO
	.align		4
.L_13:
        /*0038*/ 	.byte	0x04, 0x17
        /*003a*/ 	.short	(.L_15 - .L_14)
.L_14:
        /*003c*/ 	.word	0x00000000
        /*0040*/ 	.short	0x0003
        /*0042*/ 	.short	0x0018
        /*0044*/ 	.byte	0x00, 0xf5, 0x21, 0x00


	//----- nvinfo : EIATTR_KPARAM_INFO
	.align		4
.L_15:
        /*0048*/ 	.byte	0x04, 0x17
        /*004a*/ 	.short	(.L_17 - .L_16)
.L_16:
        /*004c*/ 	.word	0x00000000
        /*0050*/ 	.short	0x0002
        /*0052*/ 	.short	0x0010
        /*0054*/ 	.byte	0x00, 0xf5, 0x21, 0x00


	//----- nvinfo : EIATTR_KPARAM_INFO
	.align		4
.L_17:
        /*0058*/ 	.byte	0x04, 0x17
        /*005a*/ 	.short	(.L_19 - .L_18)
.L_18:
        /*005c*/ 	.word	0x00000000
        /*0060*/ 	.short	0x0001
        /*0062*/ 	.short	0x0008
        /*0064*/ 	.byte	0x00, 0xf5, 0x21, 0x00


	//----- nvinfo : EIATTR_KPARAM_INFO
	.align		4
.L_19:
        /*0068*/ 	.byte	0x04, 0x17
        /*006a*/ 	.short	(.L_21 - .L_20)
.L_20:
        /*006c*/ 	.word	0x00000000
        /*0070*/ 	.short	0x0000
        /*0072*/ 	.short	0x0000
        /*0074*/ 	.byte	0x00, 0xf5, 0x21, 0x00


	//----- nvinfo : EIATTR_SPARSE_MMA_MASK
	.align		4
.L_21:
        /*0078*/ 	.byte	0x03, 0x50
        /*007a*/ 	.short	0x0000


	//----- nvinfo : EIATTR_MAXREG_COUNT
	.align		4
        /*007c*/ 	.byte	0x03, 0x1b
        /*007e*/ 	.short	0x00ff


	//----- nvinfo : EIATTR_MERCURY_ISA_VERSION
	.align		4
        /*0080*/ 	.byte	0x03, 0x5f
        /*0082*/ 	.short	0x0101


	//----- nvinfo : EIATTR_VRC_CTA_INIT_COUNT
	.align		4
        /*0084*/ 	.byte	0x02, 0x4a
	.zero		1
	.zero		1


	//----- nvinfo : EIATTR_EXIT_INSTR_OFFSETS
	.align		4
        /*0088*/ 	.byte	0x04, 0x1c
        /*008a*/ 	.short	(.L_23 - .L_22)


	//   ....[0]....
.L_22:
        /*008c*/ 	.word	0x000000c0


	//   ....[1]....
        /*0090*/ 	.word	0x00000250


	//----- nvinfo : EIATTR_CBANK_PARAM_SIZE
	.align		4
.L_23:
        /*0094*/ 	.byte	0x03, 0x19
        /*0096*/ 	.short	0x002c


	//----- nvinfo : EIATTR_PARAM_CBANK
	.align		4
        /*0098*/ 	.byte	0x04, 0x0a
        /*009a*/ 	.short	(.L_25 - .L_24)
	.align		4
.L_24:
        /*009c*/ 	.word	index@(.nv.constant0._Z21invalidateFlow_kernelPfS_PKfS1_iif)
        /*00a0*/ 	.short	0x0380
        /*00a2*/ 	.short	0x002c


	//----- nvinfo : EIATTR_SW_WAR
	.align		4
.L_25:
        /*00a4*/ 	.byte	0x04, 0x36
        /*00a6*/ 	.short	(.L_27 - .L_26)
.L_26:
        /*00a8*/ 	.word	0x00000008
.L_27:


//--------------------- .nv.callgraph             --------------------------
	.section	.nv.callgraph,"",@"SHT_CUDA_CALLGRAPH"
	.align	4
	.sectionentsize	8
	.align		4
        /*0000*/ 	.word	0x00000000
	.align		4
        /*0004*/ 	.word	0xffffffff
	.align		4
        /*0008*/ 	.word	0x00000000
	.align		4
        /*000c*/ 	.word	0xfffffffe
	.align		4
        /*0010*/ 	.word	0x00000000
	.align		4
        /*0014*/ 	.word	0xfffffffd
	.align		4
        /*0018*/ 	.word	0x00000000
	.align		4
        /*001c*/ 	.word	0xfffffffc


//--------------------- .text._Z21invalidateFlow_kernelPfS_PKfS1_iif --------------------------
	.section	.text._Z21invalidateFlow_kernelPfS_PKfS1_iif,"ax",@progbits
	.align	128
        .global         _Z21invalidateFlow_kernelPfS_PKfS1_iif
        .type           _Z21invalidateFlow_kernelPfS_PKfS1_iif,@function
        .size           _Z21invalidateFlow_kernelPfS_PKfS1_iif,(.L_x_1 - _Z21invalidateFlow_kernelPfS_PKfS1_iif)
        .other          _Z21invalidateFlow_kernelPfS_PKfS1_iif,@"STO_CUDA_ENTRY STV_DEFAULT"
_Z21invalidateFlow_kernelPfS_PKfS1_iif:
.text._Z21invalidateFlow_kernelPfS_PKfS1_iif:
[----:B------:R-:W-:Y:S01]  /*0000*/  LDC R1, c[0x0][0x37c] ;  /* 0x0000df00ff017b82 */ /* 0x000fe20000000800 */
[----:B------:R-:W0:Y:S07]  /*0010*/  S2R R2, SR_TID.Y ;  /* 0x0000000000027919 */ /* 0x000e2e0000002200 */
[----:B------:R-:W1:Y:S01]  /*0020*/  LDC R0, c[0x0][0x360] ;  /* 0x0000d800ff007b82 */ /* 0x000e620000000800 */
[----:B------:R-:W2:Y:S01]  /*0030*/  LDCU.64 UR6, c[0x0][0x3a0] ;  /* 0x00007400ff0677ac */ /* 0x000ea20008000a00 */
[----:B------:R-:W1:Y:S06]  /*0040*/  S2R R3, SR_TID.X ;  /* 0x0000000000037919 */ /* 0x000e6c0000002100 */
[----:B------:R-:W0:Y:S08]  /*0050*/  S2UR UR5, SR_CTAID.Y ;  /* 0x00000000000579c3 */ /* 0x000e300000002600 */
[----:B------:R-:W0:Y:S08]  /*0060*/  LDC R11, c[0x0][0x364] ;  /* 0x0000d900ff0b7b82 */ /* 0x000e300000000800 */
[----:B------:R-:W1:Y:S01]  /*0070*/  S2UR UR4, SR_CTAID.X ;  /* 0x00000000000479c3 */ /* 0x000e620000002500 */
[----:B0-----:R-:W-:-:S05]  /*0080*/  IMAD R11, R11, UR5, R2 ;  /* 0x000000050b0b7c24 */ /* 0x001fca000f8e0202 */
[----:B--2---:R-:W-:Y:S01]  /*0090*/  ISETP.GE.AND P0, PT, R11, UR7, PT ;  /* 0x000000070b007c0c */ /* 0x004fe2000bf06270 */
[----:B-1----:R-:W-:-:S05]  /*00a0*/  IMAD R0, R0, UR4, R3 ;  /* 0x0000000400007c24 */ /* 0x002fca000f8e0203 */
[----:B------:R-:W-:-:S13]  /*00b0*/  ISETP.GE.OR P0, PT, R0, UR6, P0 ;  /* 0x0000000600007c0c */ /* 0x000fda0008706670 */
[----:B------:R-:W-:Y:S05]  /*00c0*/  @P0 EXIT ;  /* 0x000000000000094d */ /* 0x000fea0003800000 */
[----:B------:R-:W0:Y:S01]  /*00d0*/  LDC.64 R8, c[0x0][0x398] ;  /* 0x0000e600ff087b82 */ /* 0x000e220000000a00 */
[----:B------:R-:W1:Y:S01]  /*00e0*/  LDCU.64 UR4, c[0x0][0x358] ;  /* 0x00006b00ff0477ac */ /* 0x000e620008000a00 */
[----:B------:R-:W-:Y:S01]  /*00f0*/  IMAD R11, R11, UR6, R0 ;  /* 0x000000060b0b7c24 */ /* 0x000fe2000f8e0200 */
[----:B------:R-:W2:Y:S05]  /*0100*/  LDCU UR7, c[0x0][0x3a8] ;  /* 0x00007500ff0777ac */ /* 0x000eaa0008000800 */
[----:B------:R-:W3:Y:S08]  /*0110*/  LDC.64 R2, c[0x0][0x388] ;  /* 0x0000e200ff027b82 */ /* 0x000ef00000000a00 */
[----:B------:R-:W4:Y:S08]  /*0120*/  LDC.64 R6, c[0x0][0x390] ;  /* 0x0000e400ff067b82 */ /* 0x000f300000000a00 */
[----:B------:R-:W5:Y:S01]  /*0130*/  LDC.64 R4, c[0x0][0x380] ;  /* 0x0000e000ff047b82 */ /* 0x000f620000000a00 */
[----:B0-----:R-:W-:-:S06]  /*0140*/  IMAD.WIDE R8, R11, 0x4, R8 ;  /* 0x000000040b087825 */ /* 0x001fcc00078e0208 */
[----:B-1----:R-:W2:Y:S01]  /*0150*/  LDG.E R9, desc[UR4][R8.64] ;  /* 0x0000000408097981 */ /* 0x002ea2000c1e1900 */
[----:B---3--:R-:W-:-:S05]  /*0160*/  IMAD.WIDE R2, R11, 0x4, R2 ;  /* 0x000000040b027825 */ /* 0x008fca00078e0202 */
[----:B------:R-:W2:Y:S01]  /*0170*/  LDG.E R10, desc[UR4][R2.64] ;  /* 0x00000004020a7981 */ /* 0x000ea2000c1e1900 */
[----:B----4-:R-:W-:-:S06]  /*0180*/  IMAD.WIDE R6, R11, 0x4, R6 ;  /* 0x000000040b067825 */ /* 0x010fcc00078e0206 */
[----:B------:R-:W3:Y:S01]  /*0190*/  LDG.E R7, desc[UR4][R6.64] ;  /* 0x0000000406077981 */ /* 0x000ee2000c1e1900 */
[----:B-----5:R-:W-:-:S05]  /*01a0*/  IMAD.WIDE R4, R11, 0x4, R4 ;  /* 0x000000040b047825 */ /* 0x020fca00078e0204 */
[----:B------:R-:W3:Y:S01]  /*01b0*/  LDG.E R0, desc[UR4][R4.64] ;  /* 0x0000000404007981 */ /* 0x000ee2000c1e1900 */
[----:B--2---:R-:W-:-:S04]  /*01c0*/  FADD R12, R10, -R9 ;  /* 0x800000090a0c7221 */ /* 0x004fc80000000000 */
[----:B------:R-:W-:Y:S01]  /*01d0*/  FMUL R12, R12, R12 ;  /* 0x0000000c0c0c7220 */ /* 0x000fe20000400000 */
[----:B---3--:R-:W-:-:S04]  /*01e0*/  FADD R11, R0, -R7 ;  /* 0x80000007000b7221 */ /* 0x008fc80000000000 */
[----:B------:R-:W-:-:S05]  /*01f0*/  FFMA R12, R11, R11, R12 ;  /* 0x0000000b0b0c7223 */ /* 0x000fca000000000c */
[----:B------:R-:W-:-:S04]  /*0200*/  FSETP.GT.AND P0, PT, R12, UR7, PT ;  /* 0x000000070c007c0b */ /* 0x000fc8000bf04000 */
[----:B------:R-:W-:Y:S02]  /*0210*/  FSEL R11, R0, RZ, !P0 ;  /* 0x000000ff000b7208 */ /* 0x000fe40004000000 */
[----:B------:R-:W-:-:S03]  /*0220*/  FSEL R9, R10, RZ, !P0 ;  /* 0x000000ff0a097208 */ /* 0x000fc60004000000 */
[----:B------:R-:W-:Y:S04]  /*0230*/  STG.E desc[UR4][R4.64], R11 ;  /* 0x0000000b04007986 */ /* 0x000fe8000c101904 */
[----:B------:R-:W-:Y:S01]  /*0240*/  STG.E desc[UR4][R2.64], R9 ;  /* 0x0000000902007986 */ /* 0x000fe2000c101904 */
[----:B------:R-:W-:Y:S05]  /*0250*/  EXIT ;  /* 0x000000000000794d */ /* 0x000fea0003800000 */
.L_x_0:
[----:B------:R-:W-:-:S00]  /*0260*/  BRA `(.L_x_0) ;  /* 0xfffffffc00fc7947 */ /* 0x000fc0000383ffff */
[----:B------:R-:W-:-:S00]  /*0270*/  NOP ;  /* 0x0000000000007918 */ /* 0x000fc00000000000 */
        /* <DEDUP_REMOVED lines=8> */
.L_x_1:


//--------------------- .nv.shared.reserved.0     --------------------------
	.section	.nv.shared.reserved.0,"aw",@nobits
	.weak		__nv_reservedSMEM_offset_0_alias
	.size		__nv_reservedSMEM_offset_0_alias, 0, 64
	.other		__nv_reservedSMEM_offset_0_alias,@"STO_CUDA_RESERVED_SHARED STV_DEFAULT"
__nv_reservedSMEM_offset_0_alias:
	.zero		0
	.zero		64


//--------------------- .nv.constant0._Z21invalidateFlow_kernelPfS_PKfS1_iif --------------------------
	.section	.nv.constant0._Z21invalidateFlow_kernelPfS_PKfS1_iif,"a",@progbits
	.sectionflags	@""
	.align	4
.nv.constant0._Z21invalidateFlow_kernelPfS_PKfS1_iif:
	.zero		940


//--------------------- SYMBOLS --------------------------

	.type		.nv.reservedSmem.offset0,@object
	.size		.nv.reservedSmem.offset0,0x4
